//
// Generated by NVIDIA NVVM Compiler
//
// Compiler Build ID: CL-36424714
// Cuda compilation tools, release 13.0, V13.0.88
// Based on NVVM 20.0.0
//

.version 9.0
.target sm_100
.address_size 64

	// .globl	_Z10mle_kernelPKfPfS0_PKbS1_j

.visible .entry _Z10mle_kernelPKfPfS0_PKbS1_j(
	.param .u64 .ptr .align 1 _Z10mle_kernelPKfPfS0_PKbS1_j_param_0,
	.param .u64 .ptr .align 1 _Z10mle_kernelPKfPfS0_PKbS1_j_param_1,
	.param .u64 .ptr .align 1 _Z10mle_kernelPKfPfS0_PKbS1_j_param_2,
	.param .u64 .ptr .align 1 _Z10mle_kernelPKfPfS0_PKbS1_j_param_3,
	.param .u64 .ptr .align 1 _Z10mle_kernelPKfPfS0_PKbS1_j_param_4,
	.param .u32 _Z10mle_kernelPKfPfS0_PKbS1_j_param_5
)
{
	.reg .pred 	%p<6>;
	.reg .b16 	%rs<3>;
	.reg .b32 	%r<13>;
	.reg .b32 	%f<42>;
	.reg .b64 	%rd<20>;

	ld.param.u64 	%rd2, [_Z10mle_kernelPKfPfS0_PKbS1_j_param_0];
	ld.param.u64 	%rd6, [_Z10mle_kernelPKfPfS0_PKbS1_j_param_1];
	ld.param.u64 	%rd3, [_Z10mle_kernelPKfPfS0_PKbS1_j_param_2];
	ld.param.u64 	%rd4, [_Z10mle_kernelPKfPfS0_PKbS1_j_param_3];
	ld.param.u64 	%rd5, [_Z10mle_kernelPKfPfS0_PKbS1_j_param_4];
	ld.param.u32 	%r2, [_Z10mle_kernelPKfPfS0_PKbS1_j_param_5];
	cvta.to.global.u64 	%rd1, %rd6;
	mov.u32 	%r3, %ctaid.x;
	mov.u32 	%r4, %ntid.x;
	mov.u32 	%r5, %tid.x;
	mad.lo.s32 	%r1, %r3, %r4, %r5;
	setp.ge.u32 	%p1, %r1, %r2;
	@%p1 bra 	$L__BB0_4;
	cvta.to.global.u64 	%rd7, %rd4;
	cvt.s64.s32 	%rd8, %r1;
	add.s64 	%rd9, %rd7, %rd8;
	ld.global.nc.u8 	%rs1, [%rd9];
	cvt.u16.u8 	%rs2, %rs1;
	setp.eq.s16 	%p2, %rs2, 0;
	@%p2 bra 	$L__BB0_3;
	cvta.to.global.u64 	%rd10, %rd5;
	shl.b32 	%r6, %r1, 1;
	cvta.to.global.u64 	%rd11, %rd2;
	mul.wide.s32 	%rd12, %r6, 4;
	add.s64 	%rd13, %rd11, %rd12;
	ld.global.nc.f32 	%f1, [%rd13];
	cvta.to.global.u64 	%rd14, %rd3;
	mul.wide.s32 	%rd15, %r1, 4;
	add.s64 	%rd16, %rd14, %rd15;
	ld.global.nc.f32 	%f2, [%rd16];
	sub.f32 	%f3, %f1, %f2;
	ld.global.nc.f32 	%f4, [%rd13+4];
	mul.f32 	%f5, %f3, %f3;
	div.rn.f32 	%f6, %f5, %f4;
	setp.lt.f32 	%p3, %f4, 0f00800000;
	mul.f32 	%f7, %f4, 0f4B000000;
	selp.f32 	%f8, %f7, %f4, %p3;
	selp.f32 	%f9, 0fC1B80000, 0f00000000, %p3;
	mov.b32 	%r7, %f8;
	add.s32 	%r8, %r7, -1059760811;
	and.b32  	%r9, %r8, -8388608;
	sub.s32 	%r10, %r7, %r9;
	mov.b32 	%f10, %r10;
	cvt.rn.f32.s32 	%f11, %r9;
	fma.rn.f32 	%f12, %f11, 0f34000000, %f9;
	add.f32 	%f13, %f10, 0fBF800000;
	fma.rn.f32 	%f14, %f13, 0fBE055027, 0f3E1039F6;
	fma.rn.f32 	%f15, %f14, %f13, 0fBDF8CDCC;
	fma.rn.f32 	%f16, %f15, %f13, 0f3E0F2955;
	fma.rn.f32 	%f17, %f16, %f13, 0fBE2AD8B9;
	fma.rn.f32 	%f18, %f17, %f13, 0f3E4CED0B;
	fma.rn.f32 	%f19, %f18, %f13, 0fBE7FFF22;
	fma.rn.f32 	%f20, %f19, %f13, 0f3EAAAA78;
	fma.rn.f32 	%f21, %f20, %f13, 0fBF000000;
	mul.f32 	%f22, %f13, %f21;
	fma.rn.f32 	%f23, %f22, %f13, %f13;
	fma.rn.f32 	%f24, %f12, 0f3F317218, %f23;
	setp.gt.u32 	%p4, %r7, 2139095039;
	fma.rn.f32 	%f25, %f8, 0f7F800000, 0f7F800000;
	selp.f32 	%f26, %f25, %f24, %p4;
	setp.eq.f32 	%p5, %f8, 0f00000000;
	selp.f32 	%f27, 0fFF800000, %f26, %p5;
	add.f32 	%f28, %f6, %f27;
	mul.f32 	%f29, %f28, 0f3F000000;
	cvt.rn.f32.u32 	%f30, %r2;
	mul.f32 	%f31, %f4, %f30;
	div.rn.f32 	%f32, %f3, %f31;
	add.s64 	%rd17, %rd1, %rd12;
	st.global.f32 	[%rd17], %f32;
	sub.f32 	%f33, %f4, %f5;
	shl.b32 	%r11, %r2, 1;
	cvt.rn.f32.u32 	%f34, %r11;
	mul.f32 	%f35, %f4, %f34;
	mul.f32 	%f36, %f4, %f35;
	div.rn.f32 	%f37, %f33, %f36;
	st.global.f32 	[%rd17+4], %f37;
	div.rn.f32 	%f38, %f29, %f30;
	atom.global.add.f32 	%f39, [%rd10], %f38;
	div.rn.f32 	%f40, %f5, %f30;
	atom.global.add.f32 	%f41, [%rd10+4], %f40;
	bra.uni 	$L__BB0_4;
$L__BB0_3:
	mul.wide.s32 	%rd18, %r1, 4;
	add.s64 	%rd19, %rd1, %rd18;
	mov.b32 	%r12, 0;
	st.global.u32 	[%rd19], %r12;
$L__BB0_4:
	ret;

}


// ===== COMPILED SASS (sm_100) =====

	.target	sm_100

	.elftype	@"ET_EXEC"


//--------------------- .note.nv.tkinfo           --------------------------
	.section	.note.nv.tkinfo,"",@"SHT_NOTE"
	.sectionflags	@"SHF_NOTE_NV_TKINFO"
	.tkinfo
        /*0018*/ 	.word	0x00000002
        /*0030*/ 	.string	""
        /*0030*/ 	.string	"ptxas"
        /*0030*/ 	.string	"Cuda compilation tools, release 13.0, V13.0.88"
        /*0030*/ 	.string	"Build cuda_13.0.r13.0/compiler.36424714_0"
        /*0030*/ 	.string	"-arch sm_100 -m 64 "



//--------------------- .note.nv.cuinfo           --------------------------
	.section	.note.nv.cuinfo,"",@"SHT_NOTE"
	.sectionflags	@"SHF_NOTE_NV_CUINFO"
        /*0018*/ 	.short	0x0002
        /*001a*/ 	.short	0x0064
        /*001c*/ 	.short	0x0082
	.zero		2


//--------------------- .nv.info                  --------------------------
	.section	.nv.info,"",@"SHT_CUDA_INFO"
	.align	4


	//----- nvinfo : EIATTR_REGCOUNT
	.align		4
        /*0000*/ 	.byte	0x04, 0x2f
        /*0002*/ 	.short	(.L_1 - .L_0)
	.align		4
.L_0:
        /*0004*/ 	.word	index@(_Z10mle_kernelPKfPfS0_PKbS1_j)
        /*0008*/ 	.word	0x00000015


	//----- nvinfo : EIATTR_FRAME_SIZE
	.align		4
.L_1:
        /*000c*/ 	.byte	0x04, 0x11
        /*000e*/ 	.short	(.L_3 - .L_2)
	.align		4
.L_2:
        /*0010*/ 	.word	index@($__internal_0_$__cuda_sm3x_div_rn_noftz_f32_slowpath)
        /*0014*/ 	.word	0x00000000


	//----- nvinfo : EIATTR_FRAME_SIZE
	.align		4
.L_3:
        /*0018*/ 	.byte	0x04, 0x11
        /*001a*/ 	.short	(.L_5 - .L_4)
	.align		4
.L_4:
        /*001c*/ 	.word	index@(_Z10mle_kernelPKfPfS0_PKbS1_j)
        /*0020*/ 	.word	0x00000000


	//----- nvinfo : EIATTR_MIN_STACK_SIZE
	.align		4
.L_5:
        /*0024*/ 	.byte	0x04, 0x12
        /*0026*/ 	.short	(.L_7 - .L_6)
	.align		4
.L_6:
        /*0028*/ 	.word	index@(_Z10mle_kernelPKfPfS0_PKbS1_j)
        /*002c*/ 	.word	0x00000000
.L_7:


//--------------------- .nv.compat                --------------------------
	.section	.nv.compat,"",@"SHT_CUDA_COMPAT_INFO"
	.align	4
        /*0000*/ 	.byte	0x02, 0x09, 0x00, 0x00, 0x02, 0x02, 0x01, 0x00, 0x02, 0x05, 0x05, 0x00, 0x03, 0x07, 0x01, 0x01
        /*0010*/ 	.byte	0x02, 0x03, 0x00, 0x00, 0x02, 0x06, 0x01, 0x00, 0x04, 0x0b, 0x08, 0x00, 0x01, 0x00, 0x00, 0x00
        /*0020*/ 	.byte	0x00, 0x00, 0x00, 0x00


//--------------------- .nv.info._Z10mle_kernelPKfPfS0_PKbS1_j --------------------------
	.section	.nv.info._Z10mle_kernelPKfPfS0_PKbS1_j,"",@"SHT_CUDA_INFO"
	.sectionflags	@""
	.align	4


	//----- nvinfo : EIATTR_CUDA_API_VERSION
	.align		4
        /*0000*/ 	.byte	0x04, 0x37
        /*0002*/ 	.short	(.L_9 - .L_8)
.L_8:
        /*0004*/ 	.word	0x00000082


	//----- nvinfo : EIATTR_KPARAM_INFO
	.align		4
.L_9:
        /*0008*/ 	.byte	0x04, 0x17
        /*000a*/ 	.short	(.L_11 - .L_10)
.L_10:
        /*000c*/ 	.word	0x00000000
        /*0010*/ 	.short	0x0005
        /*0012*/ 	.short	0x0028
        /*0014*/ 	.byte	0x00, 0xf0, 0x11, 0x00


	//----- nvinfo : EIATTR_KPARAM_INFO
	.align		4
.L_11:
        /*0018*/ 	.byte	0x04, 0x17
        /*001a*/ 	.short	(.L_13 - .L_12)
.L_12:
        /*001c*/ 	.word	0x00000000
        /*0020*/ 	.short	0x0004
        /*0022*/ 	.short	0x0020
        /*0024*/ 	.byte	0x00, 0xf5, 0x21, 0x00


	//----- nvinfo : EIATTR_KPARAM_INFO
	.align		4
.L_13:
        /*0028*/ 	.byte	0x04, 0x17
        /*002a*/ 	.short	(.L_15 - .L_14)
.L_14:
        /*002c*/ 	.word	0x00000000
        /*0030*/ 	.short	0x0003
        /*0032*/ 	.short	0x0018
        /*0034*/ 	.byte	0x00, 0xf5, 0x21, 0x00


	//----- nvinfo : EIATTR_KPARAM_INFO
	.align		4
.L_15:
        /*0038*/ 	.byte	0x04, 0x17
        /*003a*/ 	.short	(.L_17 - .L_16)
.L_16:
        /*003c*/ 	.word	0x00000000
        /*0040*/ 	.short	0x0002
        /*0042*/ 	.short	0x0010
        /*0044*/ 	.byte	0x00, 0xf5, 0x21, 0x00


	//----- nvinfo : EIATTR_KPARAM_INFO
	.align		4
.L_17:
        /*0048*/ 	.byte	0x04, 0x17
        /*004a*/ 	.short	(.L_19 - .L_18)
.L_18:
        /*004c*/ 	.word	0x00000000
        /*0050*/ 	.short	0x0001
        /*0052*/ 	.short	0x0008
        /*0054*/ 	.byte	0x00, 0xf5, 0x21, 0x00


	//----- nvinfo : EIATTR_KPARAM_INFO
	.align		4
.L_19:
        /*0058*/ 	.byte	0x04, 0x17
        /*005a*/ 	.short	(.L_21 - .L_20)
.L_20:
        /*005c*/ 	.word	0x00000000
        /*0060*/ 	.short	0x0000
        /*0062*/ 	.short	0x0000
        /*0064*/ 	.byte	0x00, 0xf5, 0x21, 0x00


	//----- nvinfo : EIATTR_SPARSE_MMA_MASK
	.align		4
.L_21:
        /*0068*/ 	.byte	0x03, 0x50
        /*006a*/ 	.short	0x0000


	//----- nvinfo : EIATTR_MAXREG_COUNT
	.align		4
        /*006c*/ 	.byte	0x03, 0x1b
        /*006e*/ 	.short	0x00ff


	//----- nvinfo : EIATTR_MERCURY_ISA_VERSION
	.align		4
        /*0070*/ 	.byte	0x03, 0x5f
        /*0072*/ 	.short	0x0101


	//----- nvinfo : EIATTR_VRC_CTA_INIT_COUNT
	.align		4
        /*0074*/ 	.byte	0x02, 0x4a
	.zero		1
	.zero		1


	//----- nvinfo : EIATTR_EXIT_INSTR_OFFSETS
	.align		4
        /*0078*/ 	.byte	0x04, 0x1c
        /*007a*/ 	.short	(.L_23 - .L_22)


	//   ....[0]....
.L_22:
        /*007c*/ 	.word	0x00000070


	//   ....[1]....
        /*0080*/ 	.word	0x00000940


	//   ....[2]....
        /*0084*/ 	.word	0x00000980


	//----- nvinfo : EIATTR_CRS_STACK_SIZE
	.align		4
.L_23:
        /*0088*/ 	.byte	0x04, 0x1e
        /*008a*/ 	.short	(.L_25 - .L_24)
.L_24:
        /*008c*/ 	.word	0x00000000


	//----- nvinfo : EIATTR_CBANK_PARAM_SIZE
	.align		4
.L_25:
        /*0090*/ 	.byte	0x03, 0x19
        /*0092*/ 	.short	0x002c


	//----- nvinfo : EIATTR_PARAM_CBANK
	.align		4
        /*0094*/ 	.byte	0x04, 0x0a
        /*0096*/ 	.short	(.L_27 - .L_26)
	.align		4
.L_26:
        /*0098*/ 	.word	index@(.nv.constant0._Z10mle_kernelPKfPfS0_PKbS1_j)
        /*009c*/ 	.short	0x0380
        /*009e*/ 	.short	0x002c


	//----- nvinfo : EIATTR_SW_WAR
	.align		4
.L_27:
        /*00a0*/ 	.byte	0x04, 0x36
        /*00a2*/ 	.short	(.L_29 - .L_28)
.L_28:
        /*00a4*/ 	.word	0x00000008
.L_29:


//--------------------- .nv.callgraph             --------------------------
	.section	.nv.callgraph,"",@"SHT_CUDA_CALLGRAPH"
	.align	4
	.sectionentsize	8
	.align		4
        /*0000*/ 	.word	0x00000000
	.align		4
        /*0004*/ 	.word	0xffffffff
	.align		4
        /*0008*/ 	.word	0x00000000
	.align		4
        /*000c*/ 	.word	0xfffffffe
	.align		4
        /*0010*/ 	.word	0x00000000
	.align		4
        /*0014*/ 	.word	0xfffffffd
	.align		4
        /*0018*/ 	.word	0x00000000
	.align		4
        /*001c*/ 	.word	0xfffffffc


//--------------------- .text._Z10mle_kernelPKfPfS0_PKbS1_j --------------------------
	.section	.text._Z10mle_kernelPKfPfS0_PKbS1_j,"ax",@progbits
	.align	128
        .global         _Z10mle_kernelPKfPfS0_PKbS1_j
        .type           _Z10mle_kernelPKfPfS0_PKbS1_j,@function
        .size           _Z10mle_kernelPKfPfS0_PKbS1_j,(.L_x_23 - _Z10mle_kernelPKfPfS0_PKbS1_j)
        .other          _Z10mle_kernelPKfPfS0_PKbS1_j,@"STO_CUDA_ENTRY STV_DEFAULT"
_Z10mle_kernelPKfPfS0_PKbS1_j:
.text._Z10mle_kernelPKfPfS0_PKbS1_j:
[----:B------:R-:W-:Y:S01]  /*0000*/  LDC R1, c[0x0][0x37c] ;  /* 0x0000df00ff017b82 */ /* 0x000fe20000000800 */
[----:B------:R-:W0:Y:S07]  /*0010*/  S2R R0, SR_TID.X ;  /* 0x0000000000007919 */ /* 0x000e2e0000002100 */
[----:B------:R-:W0:Y:S01]  /*0020*/  S2UR UR4, SR_CTAID.X ;  /* 0x00000000000479c3 */ /* 0x000e220000002500 */
[----:B------:R-:W1:Y:S07]  /*0030*/  LDCU UR5, c[0x0][0x3a8] ;  /* 0x00007500ff0577ac */ /* 0x000e6e0008000800 */
[----:B------:R-:W0:Y:S02]  /*0040*/  LDC R11, c[0x0][0x360] ;  /* 0x0000d800ff0b7b82 */ /* 0x000e240000000800 */
[----:B0-----:R-:W-:-:S05]  /*0050*/  IMAD R11, R11, UR4, R0 ;  /* 0x000000040b0b7c24 */ /* 0x001fca000f8e0200 */
[----:B-1----:R-:W-:-:S13]  /*0060*/  ISETP.GE.U32.AND P0, PT, R11, UR5, PT ;  /* 0x000000050b007c0c */ /* 0x002fda000bf06070 */
[----:B------:R-:W-:Y:S05]  /*0070*/  @P0 EXIT ;  /* 0x000000000000094d */ /* 0x000fea0003800000 */
[----:B------:R-:W0:Y:S01]  /*0080*/  LDCU.64 UR4, c[0x0][0x398] ;  /* 0x00007300ff0477ac */ /* 0x000e220008000a00 */
[----:B------:R-:W1:Y:S01]  /*0090*/  LDCU.64 UR6, c[0x0][0x358] ;  /* 0x00006b00ff0677ac */ /* 0x000e620008000a00 */
[----:B0-----:R-:W-:-:S04]  /*00a0*/  IADD3 R2, P0, PT, R11, UR4, RZ ;  /* 0x000000040b027c10 */ /* 0x001fc8000ff1e0ff */
[----:B------:R-:W-:-:S05]  /*00b0*/  LEA.HI.X.SX32 R3, R11, UR5, 0x1, P0 ;  /* 0x000000050b037c11 */ /* 0x000fca00080f0eff */
[----:B-1----:R-:W2:Y:S02]  /*00c0*/  LDG.E.U8.CONSTANT R2, desc[UR6][R2.64] ;  /* 0x0000000602027981 */ /* 0x002ea4000c1e9100 */
[----:B--2---:R-:W-:-:S13]  /*00d0*/  ISETP.NE.AND P0, PT, R2, RZ, PT ;  /* 0x000000ff0200720c */ /* 0x004fda0003f05270 */
[----:B------:R-:W-:Y:S05]  /*00e0*/  @!P0 BRA `(.L_x_0) ;  /* 0x0000000800188947 */ /* 0x000fea0003800000 */
[----:B------:R-:W0:Y:S01]  /*00f0*/  LDC.64 R4, c[0x0][0x380] ;  /* 0x0000e000ff047b82 */ /* 0x000e220000000a00 */
[----:B------:R-:W-:-:S07]  /*0100*/  SHF.L.U32 R6, R11, 0x1, RZ ;  /* 0x000000010b067819 */ /* 0x000fce00000006ff */
[----:B------:R-:W1:Y:S01]  /*0110*/  LDC.64 R8, c[0x0][0x390] ;  /* 0x0000e400ff087b82 */ /* 0x000e620000000a00 */
[----:B0-----:R-:W-:-:S05]  /*0120*/  IMAD.WIDE R4, R6, 0x4, R4 ;  /* 0x0000000406047825 */ /* 0x001fca00078e0204 */
[----:B------:R-:W2:Y:S01]  /*0130*/  LDG.E.CONSTANT R7, desc[UR6][R4.64+0x4] ;  /* 0x0000040604077981 */ /* 0x000ea2000c1e9900 */
[----:B-1----:R-:W-:-:S03]  /*0140*/  IMAD.WIDE R8, R11, 0x4, R8 ;  /* 0x000000040b087825 */ /* 0x002fc600078e0208 */
[----:B------:R-:W3:Y:S04]  /*0150*/  LDG.E.CONSTANT R2, desc[UR6][R4.64] ;  /* 0x0000000604027981 */ /* 0x000ee8000c1e9900 */
[----:B------:R-:W3:Y:S01]  /*0160*/  LDG.E.CONSTANT R9, desc[UR6][R8.64] ;  /* 0x0000000608097981 */ /* 0x000ee2000c1e9900 */
[----:B------:R-:W-:Y:S01]  /*0170*/  BSSY.RECONVERGENT B0, `(.L_x_1) ;  /* 0x0000010000007945 */ /* 0x000fe20003800200 */
[----:B--2---:R-:W0:Y:S01]  /*0180*/  MUFU.RCP R10, R7 ;  /* 0x00000007000a7308 */ /* 0x004e220000001000 */
[----:B---3--:R-:W-:-:S04]  /*0190*/  FADD R2, R2, -R9 ;  /* 0x8000000902027221 */ /* 0x008fc80000000000 */
[----:B------:R-:W-:-:S04]  /*01a0*/  FMUL R0, R2, R2 ;  /* 0x0000000202007220 */ /* 0x000fc80000400000 */
[----:B------:R-:W1:Y:S01]  /*01b0*/  FCHK P0, R0, R7 ;  /* 0x0000000700007302 */ /* 0x000e620000000000 */
[----:B0-----:R-:W-:-:S04]  /*01c0*/  FFMA R3, -R7, R10, 1 ;  /* 0x3f80000007037423 */ /* 0x001fc8000000010a */
[----:B------:R-:W-:-:S04]  /*01d0*/  FFMA R3, R10, R3, R10 ;  /* 0x000000030a037223 */ /* 0x000fc8000000000a */
[----:B------:R-:W-:-:S04]  /*01e0*/  FFMA R10, R0, R3, RZ ;  /* 0x00000003000a7223 */ /* 0x000fc800000000ff */
[----:B------:R-:W-:-:S04]  /*01f0*/  FFMA R11, -R7, R10, R0 ;  /* 0x0000000a070b7223 */ /* 0x000fc80000000100 */
[----:B------:R-:W-:Y:S01]  /*0200*/  FFMA R3, R3, R11, R10 ;  /* 0x0000000b03037223 */ /* 0x000fe2000000000a */
[----:B-1----:R-:W-:Y:S06]  /*0210*/  @!P0 BRA `(.L_x_2) ;  /* 0x0000000000148947 */ /* 0x002fec0003800000 */
[----:B------:R-:W-:Y:S01]  /*0220*/  IMAD.MOV.U32 R4, RZ, RZ, R0 ;  /* 0x000000ffff047224 */ /* 0x000fe200078e0000 */
[----:B------:R-:W-:Y:S02]  /*0230*/  MOV R5, R7 ;  /* 0x0000000700057202 */ /* 0x000fe40000000f00 */
[----:B------:R-:W-:-:S07]  /*0240*/  MOV R12, 0x260 ;  /* 0x00000260000c7802 */ /* 0x000fce0000000f00 */
[----:B------:R-:W-:Y:S05]  /*0250*/  CALL.REL.NOINC `($__internal_0_$__cuda_sm3x_div_rn_noftz_f32_slowpath) ;  /* 0x0000000400cc7944 */ /* 0x000fea0003c00000 */
[----:B------:R-:W-:-:S07]  /*0260*/  IMAD.MOV.U32 R3, RZ, RZ, R4 ;  /* 0x000000ffff037224 */ /* 0x000fce00078e0004 */
.L_x_2:
[----:B------:R-:W-:Y:S05]  /*0270*/  BSYNC.RECONVERGENT B0 ;  /* 0x0000000000007941 */ /* 0x000fea0003800200 */
.L_x_1:
[C---:B------:R-:W-:Y:S01]  /*0280*/  FMUL R4, R7.reuse, 8388608 ;  /* 0x4b00000007047820 */ /* 0x040fe20000400000 */
[----:B------:R-:W-:Y:S01]  /*0290*/  FSETP.GEU.AND P0, PT, R7, 1.175494350822287508e-38, PT ;  /* 0x008000000700780b */ /* 0x000fe20003f0e000 */
[----:B------:R-:W-:Y:S01]  /*02a0*/  HFMA2 R9, -RZ, RZ, 1.5048828125, 33.21875 ;  /* 0x3e055027ff097431 */ /* 0x000fe200000001ff */
[----:B------:R-:W0:Y:S01]  /*02b0*/  LDCU UR4, c[0x0][0x3a8] ;  /* 0x00007500ff0477ac */ /* 0x000e220008000800 */
[----:B------:R-:W-:Y:S01]  /*02c0*/  BSSY.RECONVERGENT B0, `(.L_x_3) ;  /* 0x0000029000007945 */ /* 0x000fe20003800200 */
[----:B------:R-:W-:-:S04]  /*02d0*/  FSEL R4, R4, R7, !P0 ;  /* 0x0000000704047208 */ /* 0x000fc80004000000 */
[----:B------:R-:W-:-:S04]  /*02e0*/  IADD3 R5, PT, PT, R4, -0x3f2aaaab, RZ ;  /* 0xc0d5555504057810 */ /* 0x000fc80007ffe0ff */
[----:B------:R-:W-:-:S04]  /*02f0*/  LOP3.LUT R11, R5, 0xff800000, RZ, 0xc0, !PT ;  /* 0xff800000050b7812 */ /* 0x000fc800078ec0ff */
[----:B------:R-:W-:Y:S01]  /*0300*/  I2FP.F32.S32 R10, R11 ;  /* 0x0000000b000a7245 */ /* 0x000fe20000201400 */
[----:B------:R-:W-:Y:S01]  /*0310*/  IMAD.IADD R5, R4, 0x1, -R11 ;  /* 0x0000000104057824 */ /* 0x000fe200078e0a0b */
[----:B0-----:R-:W-:-:S03]  /*0320*/  I2FP.F32.U32 R8, UR4 ;  /* 0x0000000400087c45 */ /* 0x001fc60008201000 */
[----:B------:R-:W-:-:S04]  /*0330*/  FADD R12, R5, -1 ;  /* 0xbf800000050c7421 */ /* 0x000fc80000000000 */
[----:B------:R-:W-:-:S04]  /*0340*/  FFMA R5, R12, -R9, 0.14084610342979431152 ;  /* 0x3e1039f60c057423 */ /* 0x000fc80000000809 */
[----:B------:R-:W-:-:S04]  /*0350*/  FFMA R5, R12, R5, -0.12148627638816833496 ;  /* 0xbdf8cdcc0c057423 */ /* 0x000fc80000000005 */
[----:B------:R-:W-:-:S04]  /*0360*/  FFMA R5, R12, R5, 0.13980610668659210205 ;  /* 0x3e0f29550c057423 */ /* 0x000fc80000000005 */
[----:B------:R-:W-:-:S04]  /*0370*/  FFMA R5, R12, R5, -0.16684235632419586182 ;  /* 0xbe2ad8b90c057423 */ /* 0x000fc80000000005 */
[----:B------:R-:W-:Y:S01]  /*0380*/  FFMA R9, R12, R5, 0.20012299716472625732 ;  /* 0x3e4ced0b0c097423 */ /* 0x000fe20000000005 */
[----:B------:R-:W-:-:S03]  /*0390*/  FMUL R5, R7, R8 ;  /* 0x0000000807057220 */ /* 0x000fc60000400000 */
[C---:B------:R-:W-:Y:S01]  /*03a0*/  FFMA R9, R12.reuse, R9, -0.24999669194221496582 ;  /* 0xbe7fff220c097423 */ /* 0x040fe20000000009 */
[----:B------:R-:W0:Y:S03]  /*03b0*/  MUFU.RCP R14, R5 ;  /* 0x00000005000e7308 */ /* 0x000e260000001000 */
[----:B------:R-:W-:-:S04]  /*03c0*/  FFMA R9, R12, R9, 0.33333182334899902344 ;  /* 0x3eaaaa780c097423 */ /* 0x000fc80000000009 */
[----:B------:R-:W-:Y:S01]  /*03d0*/  FFMA R13, R12, R9, -0.5 ;  /* 0xbf0000000c0d7423 */ /* 0x000fe20000000009 */
[----:B------:R-:W-:Y:S02]  /*03e0*/  FSEL R9, RZ, -23, P0 ;  /* 0xc1b80000ff097808 */ /* 0x000fe40000000000 */
[----:B------:R-:W-:Y:S01]  /*03f0*/  ISETP.GT.U32.AND P0, PT, R4, 0x7f7fffff, PT ;  /* 0x7f7fffff0400780c */ /* 0x000fe20003f04070 */
[----:B------:R-:W-:Y:S02]  /*0400*/  FMUL R13, R12, R13 ;  /* 0x0000000d0c0d7220 */ /* 0x000fe40000400000 */
[----:B------:R-:W-:Y:S02]  /*0410*/  FFMA R9, R10, 1.1920928955078125e-07, R9 ;  /* 0x340000000a097823 */ /* 0x000fe40000000009 */
[----:B------:R-:W-:Y:S01]  /*0420*/  FFMA R12, R12, R13, R12 ;  /* 0x0000000d0c0c7223 */ /* 0x000fe2000000000c */
[----:B------:R-:W-:Y:S02]  /*0430*/  IMAD.MOV.U32 R13, RZ, RZ, 0x7f800000 ;  /* 0x7f800000ff0d7424 */ /* 0x000fe400078e00ff */
[----:B0-----:R-:W-:Y:S01]  /*0440*/  FFMA R11, -R5, R14, 1 ;  /* 0x3f800000050b7423 */ /* 0x001fe2000000010e */
[----:B------:R-:W-:-:S03]  /*0450*/  FFMA R9, R9, 0.69314718246459960938, R12 ;  /* 0x3f31721809097823 */ /* 0x000fc6000000000c */
[----:B------:R-:W-:Y:S01]  /*0460*/  FFMA R11, R14, R11, R14 ;  /* 0x0000000b0e0b7223 */ /* 0x000fe2000000000e */
[C---:B------:R-:W-:Y:S01]  /*0470*/  @P0 FFMA R9, R4.reuse, R13, +INF ;  /* 0x7f80000004090423 */ /* 0x040fe2000000000d */
[----:B------:R-:W-:Y:S02]  /*0480*/  FSETP.NEU.AND P0, PT, R4, RZ, PT ;  /* 0x000000ff0400720b */ /* 0x000fe40003f0d000 */
[----:B------:R-:W-:Y:S02]  /*0490*/  FFMA R10, R2, R11, RZ ;  /* 0x0000000b020a7223 */ /* 0x000fe400000000ff */
[----:B------:R-:W-:Y:S02]  /*04a0*/  FSEL R4, R9, -INF , P0 ;  /* 0xff80000009047808 */ /* 0x000fe40000000000 */
[----:B------:R-:W-:-:S03]  /*04b0*/  FFMA R9, -R5, R10, R2 ;  /* 0x0000000a05097223 */ /* 0x000fc60000000102 */
[----:B------:R-:W-:Y:S01]  /*04c0*/  FADD R3, R4, R3 ;  /* 0x0000000304037221 */ /* 0x000fe20000000000 */
[----:B------:R-:W-:Y:S02]  /*04d0*/  FFMA R9, R11, R9, R10 ;  /* 0x000000090b097223 */ /* 0x000fe4000000000a */
[----:B------:R-:W0:Y:S01]  /*04e0*/  FCHK P0, R2, R5 ;  /* 0x0000000502007302 */ /* 0x000e220000000000 */
[----:B------:R-:W-:Y:S01]  /*04f0*/  FMUL R3, R3, 0.5 ;  /* 0x3f00000003037820 */ /* 0x000fe20000400000 */
[----:B0-----:R-:W-:Y:S06]  /*0500*/  @!P0 BRA `(.L_x_4) ;  /* 0x0000000000108947 */ /* 0x001fec0003800000 */
[----:B------:R-:W-:Y:S02]  /*0510*/  MOV R4, R2 ;  /* 0x0000000200047202 */ /* 0x000fe40000000f00 */
[----:B------:R-:W-:-:S07]  /*0520*/  MOV R12, 0x540 ;  /* 0x00000540000c7802 */ /* 0x000fce0000000f00 */
[----:B------:R-:W-:Y:S05]  /*0530*/  CALL.REL.NOINC `($__internal_0_$__cuda_sm3x_div_rn_noftz_f32_slowpath) ;  /* 0x0000000400147944 */ /* 0x000fea0003c00000 */
[----:B------:R-:W-:-:S07]  /*0540*/  IMAD.MOV.U32 R9, RZ, RZ, R4 ;  /* 0x000000ffff097224 */ /* 0x000fce00078e0004 */
.L_x_4:
[----:B------:R-:W-:Y:S05]  /*0550*/  BSYNC.RECONVERGENT B0 ;  /* 0x0000000000007941 */ /* 0x000fea0003800200 */
.L_x_3:
[----:B------:R-:W0:Y:S01]  /*0560*/  LDCU UR4, c[0x0][0x3a8] ;  /* 0x00007500ff0477ac */ /* 0x000e220008000800 */
[----:B------:R-:W1:Y:S01]  /*0570*/  LDC.64 R10, c[0x0][0x388] ;  /* 0x0000e200ff0a7b82 */ /* 0x000e620000000a00 */
[----:B------:R-:W-:Y:S01]  /*0580*/  BSSY.RECONVERGENT B0, `(.L_x_5) ;  /* 0x0000014000007945 */ /* 0x000fe20003800200 */
[----:B0-----:R-:W-:-:S06]  /*0590*/  USHF.L.U32 UR4, UR4, 0x1, URZ ;  /* 0x0000000104047899 */ /* 0x001fcc00080006ff */
[----:B------:R-:W-:Y:S01]  /*05a0*/  I2FP.F32.U32 R2, UR4 ;  /* 0x0000000400027c45 */ /* 0x000fe20008201000 */
[----:B-1----:R-:W-:-:S04]  /*05b0*/  IMAD.WIDE R10, R6, 0x4, R10 ;  /* 0x00000004060a7825 */ /* 0x002fc800078e020a */
[C---:B------:R-:W-:Y:S01]  /*05c0*/  FMUL R2, R7.reuse, R2 ;  /* 0x0000000207027220 */ /* 0x040fe20000400000 */
[----:B------:R0:W-:Y:S03]  /*05d0*/  STG.E desc[UR6][R10.64], R9 ;  /* 0x000000090a007986 */ /* 0x0001e6000c101906 */
[C---:B------:R-:W-:Y:S01]  /*05e0*/  FMUL R5, R7.reuse, R2 ;  /* 0x0000000207057220 */ /* 0x040fe20000400000 */
[----:B------:R-:W-:-:S03]  /*05f0*/  FADD R2, R7, -R0 ;  /* 0x8000000007027221 */ /* 0x000fc60000000000 */
[----:B------:R-:W1:Y:S08]  /*0600*/  MUFU.RCP R4, R5 ;  /* 0x0000000500047308 */ /* 0x000e700000001000 */
[----:B------:R-:W2:Y:S01]  /*0610*/  FCHK P0, R2, R5 ;  /* 0x0000000502007302 */ /* 0x000ea20000000000 */
[----:B-1----:R-:W-:-:S04]  /*0620*/  FFMA R13, -R5, R4, 1 ;  /* 0x3f800000050d7423 */ /* 0x002fc80000000104 */
[----:B------:R-:W-:-:S04]  /*0630*/  FFMA R13, R4, R13, R4 ;  /* 0x0000000d040d7223 */ /* 0x000fc80000000004 */
[----:B------:R-:W-:-:S04]  /*0640*/  FFMA R4, R2, R13, RZ ;  /* 0x0000000d02047223 */ /* 0x000fc800000000ff */
[----:B------:R-:W-:-:S04]  /*0650*/  FFMA R6, -R5, R4, R2 ;  /* 0x0000000405067223 */ /* 0x000fc80000000102 */
[----:B------:R-:W-:Y:S01]  /*0660*/  FFMA R13, R13, R6, R4 ;  /* 0x000000060d0d7223 */ /* 0x000fe20000000004 */
[----:B0-2---:R-:W-:Y:S06]  /*0670*/  @!P0 BRA `(.L_x_6) ;  /* 0x0000000000108947 */ /* 0x005fec0003800000 */
[----:B------:R-:W-:Y:S02]  /*0680*/  MOV R4, R2 ;  /* 0x0000000200047202 */ /* 0x000fe40000000f00 */
[----:B------:R-:W-:-:S07]  /*0690*/  MOV R12, 0x6b0 ;  /* 0x000006b0000c7802 */ /* 0x000fce0000000f00 */
[----:B------:R-:W-:Y:S05]  /*06a0*/  CALL.REL.NOINC `($__internal_0_$__cuda_sm3x_div_rn_noftz_f32_slowpath) ;  /* 0x0000000000b87944 */ /* 0x000fea0003c00000 */
[----:B------:R-:W-:-:S07]  /*06b0*/  IMAD.MOV.U32 R13, RZ, RZ, R4 ;  /* 0x000000ffff0d7224 */ /* 0x000fce00078e0004 */
.L_x_6:
[----:B------:R-:W-:Y:S05]  /*06c0*/  BSYNC.RECONVERGENT B0 ;  /* 0x0000000000007941 */ /* 0x000fea0003800200 */
.L_x_5:
[----:B------:R-:W0:Y:S01]  /*06d0*/  MUFU.RCP R5, R8 ;  /* 0x0000000800057308 */ /* 0x000e220000001000 */
[----:B------:R1:W-:Y:S01]  /*06e0*/  STG.E desc[UR6][R10.64+0x4], R13 ;  /* 0x0000040d0a007986 */ /* 0x0003e2000c101906 */
[----:B------:R-:W-:Y:S06]  /*06f0*/  BSSY.RECONVERGENT B0, `(.L_x_7) ;  /* 0x000000d000007945 */ /* 0x000fec0003800200 */
[----:B------:R-:W2:Y:S01]  /*0700*/  FCHK P0, R3, R8 ;  /* 0x0000000803007302 */ /* 0x000ea20000000000 */
[----:B0-----:R-:W-:-:S04]  /*0710*/  FFMA R2, -R8, R5, 1 ;  /* 0x3f80000008027423 */ /* 0x001fc80000000105 */
[----:B------:R-:W-:-:S04]  /*0720*/  FFMA R2, R5, R2, R5 ;  /* 0x0000000205027223 */ /* 0x000fc80000000005 */
[----:B------:R-:W-:-:S04]  /*0730*/  FFMA R5, R3, R2, RZ ;  /* 0x0000000203057223 */ /* 0x000fc800000000ff */
[----:B------:R-:W-:-:S04]  /*0740*/  FFMA R4, -R8, R5, R3 ;  /* 0x0000000508047223 */ /* 0x000fc80000000103 */
[----:B------:R-:W-:Y:S01]  /*0750*/  FFMA R5, R2, R4, R5 ;  /* 0x0000000402057223 */ /* 0x000fe20000000005 */
[----:B-12---:R-:W-:Y:S06]  /*0760*/  @!P0 BRA `(.L_x_8) ;  /* 0x0000000000148947 */ /* 0x006fec0003800000 */
[----:B------:R-:W-:Y:S01]  /*0770*/  MOV R4, R3 ;  /* 0x0000000300047202 */ /* 0x000fe20000000f00 */
[----:B------:R-:W-:Y:S01]  /*0780*/  IMAD.MOV.U32 R5, RZ, RZ, R8 ;  /* 0x000000ffff057224 */ /* 0x000fe200078e0008 */
[----:B------:R-:W-:-:S07]  /*0790*/  MOV R12, 0x7b0 ;  /* 0x000007b0000c7802 */ /* 0x000fce0000000f00 */
[----:B------:R-:W-:Y:S05]  /*07a0*/  CALL.REL.NOINC `($__internal_0_$__cuda_sm3x_div_rn_noftz_f32_slowpath) ;  /* 0x0000000000787944 */ /* 0x000fea0003c00000 */
[----:B------:R-:W-:-:S07]  /*07b0*/  MOV R5, R4 ;  /* 0x0000000400057202 */ /* 0x000fce0000000f00 */
.L_x_8:
[----:B------:R-:W-:Y:S05]  /*07c0*/  BSYNC.RECONVERGENT B0 ;  /* 0x0000000000007941 */ /* 0x000fea0003800200 */
.L_x_7:
[----:B------:R-:W0:Y:S01]  /*07d0*/  MUFU.RCP R7, R8 ;  /* 0x0000000800077308 */ /* 0x000e220000001000 */
[----:B------:R-:W1:Y:S07]  /*07e0*/  LDC.64 R2, c[0x0][0x3a0] ;  /* 0x0000e800ff027b82 */ /* 0x000e6e0000000a00 */
[----:B------:R-:W2:Y:S01]  /*07f0*/  FCHK P0, R0, R8 ;  /* 0x0000000800007302 */ /* 0x000ea20000000000 */
[----:B0-----:R-:W-:-:S04]  /*0800*/  FFMA R4, -R8, R7, 1 ;  /* 0x3f80000008047423 */ /* 0x001fc80000000107 */
[----:B------:R-:W-:-:S04]  /*0810*/  FFMA R6, R7, R4, R7 ;  /* 0x0000000407067223 */ /* 0x000fc80000000007 */
[----:B------:R-:W-:Y:S01]  /*0820*/  FFMA R7, R0, R6, RZ ;  /* 0x0000000600077223 */ /* 0x000fe200000000ff */
[----:B-1----:R0:W-:Y:S01]  /*0830*/  REDG.E.ADD.F32.FTZ.RN.STRONG.GPU desc[UR6][R2.64], R5 ;  /* 0x00000005020079a6 */ /* 0x0021e2000c12f306 */
[----:B------:R-:W-:Y:S02]  /*0840*/  BSSY.RECONVERGENT B0, `(.L_x_9) ;  /* 0x0000009000007945 */ /* 0x000fe40003800200 */
[----:B------:R-:W-:-:S04]  /*0850*/  FFMA R4, -R8, R7, R0 ;  /* 0x0000000708047223 */ /* 0x000fc80000000100 */
[----:B------:R-:W-:Y:S01]  /*0860*/  FFMA R7, R6, R4, R7 ;  /* 0x0000000406077223 */ /* 0x000fe20000000007 */
[----:B--2---:R-:W-:Y:S06]  /*0870*/  @!P0 BRA `(.L_x_10) ;  /* 0x0000000000148947 */ /* 0x004fec0003800000 */
[----:B------:R-:W-:Y:S01]  /*0880*/  IMAD.MOV.U32 R4, RZ, RZ, R0 ;  /* 0x000000ffff047224 */ /* 0x000fe200078e0000 */
[----:B0-----:R-:W-:Y:S02]  /*0890*/  MOV R5, R8 ;  /* 0x0000000800057202 */ /* 0x001fe40000000f00 */
[----:B------:R-:W-:-:S07]  /*08a0*/  MOV R12, 0x8c0 ;  /* 0x000008c0000c7802 */ /* 0x000fce0000000f00 */
[----:B------:R-:W-:Y:S05]  /*08b0*/  CALL.REL.NOINC `($__internal_0_$__cuda_sm3x_div_rn_noftz_f32_slowpath) ;  /* 0x0000000000347944 */ /* 0x000fea0003c00000 */
[----:B------:R-:W-:-:S07]  /*08c0*/  IMAD.MOV.U32 R7, RZ, RZ, R4 ;  /* 0x000000ffff077224 */ /* 0x000fce00078e0004 */
.L_x_10:
[----:B------:R-:W-:Y:S05]  /*08d0*/  BSYNC.RECONVERGENT B0 ;  /* 0x0000000000007941 */ /* 0x000fea0003800200 */
.L_x_9:
[----:B------:R-:W1:Y:S02]  /*08e0*/  LDCU.64 UR4, c[0x0][0x3a0] ;  /* 0x00007400ff0477ac */ /* 0x000e640008000a00 */
[----:B-1----:R-:W-:-:S04]  /*08f0*/  UIADD3 UR4, UP0, UPT, UR4, 0x4, URZ ;  /* 0x0000000404047890 */ /* 0x002fc8000ff1e0ff */
[----:B------:R-:W-:Y:S02]  /*0900*/  UIADD3.X UR5, UPT, UPT, URZ, UR5, URZ, UP0, !UPT ;  /* 0x00000005ff057290 */ /* 0x000fe400087fe4ff */
[----:B0-----:R-:W-:-:S04]  /*0910*/  MOV R2, UR4 ;  /* 0x0000000400027c02 */ /* 0x001fc80008000f00 */
[----:B------:R-:W-:-:S05]  /*0920*/  IMAD.U32 R3, RZ, RZ, UR5 ;  /* 0x00000005ff037e24 */ /* 0x000fca000f8e00ff */
[----:B------:R-:W-:Y:S01]  /*0930*/  REDG.E.ADD.F32.FTZ.RN.STRONG.GPU desc[UR6][R2.64], R7 ;  /* 0x00000007020079a6 */ /* 0x000fe2000c12f306 */
[----:B------:R-:W-:Y:S05]  /*0940*/  EXIT ;  /* 0x000000000000794d */ /* 0x000fea0003800000 */
.L_x_0:
[----:B------:R-:W0:Y:S02]  /*0950*/  LDC.64 R2, c[0x0][0x388] ;  /* 0x0000e200ff027b82 */ /* 0x000e240000000a00 */
[----:B0-----:R-:W-:-:S05]  /*0960*/  IMAD.WIDE R2, R11, 0x4, R2 ;  /* 0x000000040b027825 */ /* 0x001fca00078e0202 */
[----:B------:R-:W-:Y:S01]  /*0970*/  STG.E desc[UR6][R2.64], RZ ;  /* 0x000000ff02007986 */ /* 0x000fe2000c101906 */
[----:B------:R-:W-:Y:S05]  /*0980*/  EXIT ;  /* 0x000000000000794d */ /* 0x000fea0003800000 */
        .weak           $__internal_0_$__cuda_sm3x_div_rn_noftz_f32_slowpath
        .type           $__internal_0_$__cuda_sm3x_div_rn_noftz_f32_slowpath,@function
        .size           $__internal_0_$__cuda_sm3x_div_rn_noftz_f32_slowpath,(.L_x_23 - $__internal_0_$__cuda_sm3x_div_rn_noftz_f32_slowpath)
$__internal_0_$__cuda_sm3x_div_rn_noftz_f32_slowpath:
[----:B------:R-:W-:Y:S01]  /*0990*/  SHF.R.U32.HI R13, RZ, 0x17, R5 ;  /* 0x00000017ff0d7819 */ /* 0x000fe20000011605 */
[----:B------:R-:W-:Y:S01]  /*09a0*/  BSSY.RECONVERGENT B1, `(.L_x_11) ;  /* 0x0000062000017945 */ /* 0x000fe20003800200 */
[----:B------:R-:W-:Y:S02]  /*09b0*/  SHF.R.U32.HI R9, RZ, 0x17, R4 ;  /* 0x00000017ff097819 */ /* 0x000fe40000011604 */
[----:B------:R-:W-:Y:S02]  /*09c0*/  LOP3.LUT R13, R13, 0xff, RZ, 0xc0, !PT ;  /* 0x000000ff0d0d7812 */ /* 0x000fe400078ec0ff */
[----:B------:R-:W-:Y:S02]  /*09d0*/  LOP3.LUT R16, R9, 0xff, RZ, 0xc0, !PT ;  /* 0x000000ff09107812 */ /* 0x000fe400078ec0ff */
[----:B------:R-:W-:-:S03]  /*09e0*/  IADD3 R15, PT, PT, R13, -0x1, RZ ;  /* 0xffffffff0d0f7810 */ /* 0x000fc60007ffe0ff */
[----:B------:R-:W-:Y:S01]  /*09f0*/  VIADD R14, R16, 0xffffffff ;  /* 0xffffffff100e7836 */ /* 0x000fe20000000000 */
[----:B------:R-:W-:-:S04]  /*0a00*/  ISETP.GT.U32.AND P0, PT, R15, 0xfd, PT ;  /* 0x000000fd0f00780c */ /* 0x000fc80003f04070 */
[----:B------:R-:W-:-:S13]  /*0a10*/  ISETP.GT.U32.OR P0, PT, R14, 0xfd, P0 ;  /* 0x000000fd0e00780c */ /* 0x000fda0000704470 */
[----:B------:R-:W-:Y:S01]  /*0a20*/  @!P0 MOV R9, RZ ;  /* 0x000000ff00098202 */ /* 0x000fe20000000f00 */
[----:B------:R-:W-:Y:S06]  /*0a30*/  @!P0 BRA `(.L_x_12) ;  /* 0x00000000005c8947 */ /* 0x000fec0003800000 */
[----:B------:R-:W-:Y:S02]  /*0a40*/  FSETP.GTU.FTZ.AND P0, PT, |R4|, +INF , PT ;  /* 0x7f8000000400780b */ /* 0x000fe40003f1c200 */
[----:B------:R-:W-:-:S04]  /*0a50*/  FSETP.GTU.FTZ.AND P1, PT, |R5|, +INF , PT ;  /* 0x7f8000000500780b */ /* 0x000fc80003f3c200 */
[----:B------:R-:W-:-:S13]  /*0a60*/  PLOP3.LUT P0, PT, P0, P1, PT, 0xf8, 0x8f ;  /* 0x00000000008f781c */ /* 0x000fda0000703f70 */
[----:B------:R-:W-:Y:S05]  /*0a70*/  @P0 BRA `(.L_x_13) ;  /* 0x00000004004c0947 */ /* 0x000fea0003800000 */
[----:B------:R-:W-:-:S13]  /*0a80*/  LOP3.LUT P0, RZ, R5, 0x7fffffff, R4, 0xc8, !PT ;  /* 0x7fffffff05ff7812 */ /* 0x000fda000780c804 */
[----:B------:R-:W-:Y:S05]  /*0a90*/  @!P0 BRA `(.L_x_14) ;  /* 0x00000004003c8947 */ /* 0x000fea0003800000 */
[C---:B------:R-:W-:Y:S02]  /*0aa0*/  FSETP.NEU.FTZ.AND P2, PT, |R4|.reuse, +INF , PT ;  /* 0x7f8000000400780b */ /* 0x040fe40003f5d200 */
[----:B------:R-:W-:Y:S02]  /*0ab0*/  FSETP.NEU.FTZ.AND P1, PT, |R5|, +INF , PT ;  /* 0x7f8000000500780b */ /* 0x000fe40003f3d200 */
[----:B------:R-:W-:-:S11]  /*0ac0*/  FSETP.NEU.FTZ.AND P0, PT, |R4|, +INF , PT ;  /* 0x7f8000000400780b */ /* 0x000fd60003f1d200 */
[----:B------:R-:W-:Y:S05]  /*0ad0*/  @!P1 BRA !P2, `(.L_x_14) ;  /* 0x00000004002c9947 */ /* 0x000fea0005000000 */
[----:B------:R-:W-:-:S04]  /*0ae0*/  LOP3.LUT P2, RZ, R4, 0x7fffffff, RZ, 0xc0, !PT ;  /* 0x7fffffff04ff7812 */ /* 0x000fc8000784c0ff */
[----:B------:R-:W-:-:S13]  /*0af0*/  PLOP3.LUT P1, PT, P1, P2, PT, 0x2f, 0xf2 ;  /* 0x0000000000f2781c */ /* 0x000fda0000f24577 */
[----:B------:R-:W-:Y:S05]  /*0b00*/  @P1 BRA `(.L_x_15) ;  /* 0x0000000400181947 */ /* 0x000fea0003800000 */
[----:B------:R-:W-:-:S04]  /*0b10*/  LOP3.LUT P1, RZ, R5, 0x7fffffff, RZ, 0xc0, !PT ;  /* 0x7fffffff05ff7812 */ /* 0x000fc8000782c0ff */
[----:B------:R-:W-:-:S13]  /*0b20*/  PLOP3.LUT P0, PT, P0, P1, PT, 0x2f, 0xf2 ;  /* 0x0000000000f2781c */ /* 0x000fda0000702577 */
[----:B------:R-:W-:Y:S05]  /*0b30*/  @P0 BRA `(.L_x_16) ;  /* 0x0000000400000947 */ /* 0x000fea0003800000 */
[----:B------:R-:W-:Y:S02]  /*0b40*/  ISETP.GE.AND P0, PT, R14, RZ, PT ;  /* 0x000000ff0e00720c */ /* 0x000fe40003f06270 */
[----:B------:R-:W-:-:S11]  /*0b50*/  ISETP.GE.AND P1, PT, R15, RZ, PT ;  /* 0x000000ff0f00720c */ /* 0x000fd60003f26270 */
[----:B------:R-:W-:Y:S01]  /*0b60*/  @P0 IMAD.MOV.U32 R9, RZ, RZ, RZ ;  /* 0x000000ffff090224 */ /* 0x000fe200078e00ff */
[----:B------:R-:W-:Y:S01]  /*0b70*/  @!P0 MOV R9, 0xffffffc0 ;  /* 0xffffffc000098802 */ /* 0x000fe20000000f00 */
[----:B------:R-:W-:Y:S01]  /*0b80*/  @!P0 FFMA R4, R4, 1.84467440737095516160e+19, RZ ;  /* 0x5f80000004048823 */ /* 0x000fe200000000ff */
[----:B------:R-:W-:-:S03]  /*0b90*/  @!P1 FFMA R5, R5, 1.84467440737095516160e+19, RZ ;  /* 0x5f80000005059823 */ /* 0x000fc600000000ff */
[----:B------:R-:W-:-:S07]  /*0ba0*/  @!P1 VIADD R9, R9, 0x40 ;  /* 0x0000004009099836 */ /* 0x000fce0000000000 */
.L_x_12:
[----:B------:R-:W-:Y:S01]  /*0bb0*/  LEA R14, R13, 0xc0800000, 0x17 ;  /* 0xc08000000d0e7811 */ /* 0x000fe200078eb8ff */
[----:B------:R-:W-:Y:S03]  /*0bc0*/  BSSY.RECONVERGENT B2, `(.L_x_17) ;  /* 0x0000036000027945 */ /* 0x000fe60003800200 */
[----:B------:R-:W-:Y:S01]  /*0bd0*/  IADD3 R14, PT, PT, -R14, R5, RZ ;  /* 0x000000050e0e7210 */ /* 0x000fe20007ffe1ff */
[----:B------:R-:W-:-:S03]  /*0be0*/  VIADD R5, R16, 0xffffff81 ;  /* 0xffffff8110057836 */ /* 0x000fc60000000000 */
[----:B------:R0:W1:Y:S01]  /*0bf0*/  MUFU.RCP R15, R14 ;  /* 0x0000000e000f7308 */ /* 0x0000620000001000 */
[----:B------:R-:W-:Y:S01]  /*0c00*/  FADD.FTZ R17, -R14, -RZ ;  /* 0x800000ff0e117221 */ /* 0x000fe20000010100 */
[C---:B------:R-:W-:Y:S01]  /*0c10*/  IMAD R4, R5.reuse, -0x800000, R4 ;  /* 0xff80000005047824 */ /* 0x040fe200078e0204 */
[----:B0-----:R-:W-:-:S04]  /*0c20*/  IADD3 R14, PT, PT, R5, 0x7f, -R13 ;  /* 0x0000007f050e7810 */ /* 0x001fc80007ffe80d */
[----:B------:R-:W-:Y:S01]  /*0c30*/  IADD3 R14, PT, PT, R14, R9, RZ ;  /* 0x000000090e0e7210 */ /* 0x000fe20007ffe0ff */
[----:B-1----:R-:W-:-:S04]  /*0c40*/  FFMA R16, R15, R17, 1 ;  /* 0x3f8000000f107423 */ /* 0x002fc80000000011 */
[----:B------:R-:W-:-:S04]  /*0c50*/  FFMA R18, R15, R16, R15 ;  /* 0x000000100f127223 */ /* 0x000fc8000000000f */
[----:B------:R-:W-:-:S04]  /*0c60*/  FFMA R15, R4, R18, RZ ;  /* 0x00000012040f7223 */ /* 0x000fc800000000ff */
[----:B------:R-:W-:-:S04]  /*0c70*/  FFMA R16, R17, R15, R4 ;  /* 0x0000000f11107223 */ /* 0x000fc80000000004 */
[----:B------:R-:W-:-:S04]  /*0c80*/  FFMA R15, R18, R16, R15 ;  /* 0x00000010120f7223 */ /* 0x000fc8000000000f */
[----:B------:R-:W-:-:S04]  /*0c90*/  FFMA R16, R17, R15, R4 ;  /* 0x0000000f11107223 */ /* 0x000fc80000000004 */
[----:B------:R-:W-:-:S05]  /*0ca0*/  FFMA R4, R18, R16, R15 ;  /* 0x0000001012047223 */ /* 0x000fca000000000f */
[----:B------:R-:W-:-:S04]  /*0cb0*/  SHF.R.U32.HI R5, RZ, 0x17, R4 ;  /* 0x00000017ff057819 */ /* 0x000fc80000011604 */
[----:B------:R-:W-:-:S05]  /*0cc0*/  LOP3.LUT R5, R5, 0xff, RZ, 0xc0, !PT ;  /* 0x000000ff05057812 */ /* 0x000fca00078ec0ff */
[----:B------:R-:W-:-:S05]  /*0cd0*/  IMAD.IADD R13, R5, 0x1, R14 ;  /* 0x00000001050d7824 */ /* 0x000fca00078e020e */
[----:B------:R-:W-:-:S04]  /*0ce0*/  IADD3 R5, PT, PT, R13, -0x1, RZ ;  /* 0xffffffff0d057810 */ /* 0x000fc80007ffe0ff */
[----:B------:R-:W-:-:S13]  /*0cf0*/  ISETP.GE.U32.AND P0, PT, R5, 0xfe, PT ;  /* 0x000000fe0500780c */ /* 0x000fda0003f06070 */
[----:B------:R-:W-:Y:S05]  /*0d00*/  @!P0 BRA `(.L_x_18) ;  /* 0x0000000000808947 */ /* 0x000fea0003800000 */
[----:B------:R-:W-:-:S13]  /*0d10*/  ISETP.GT.AND P0, PT, R13, 0xfe, PT ;  /* 0x000000fe0d00780c */ /* 0x000fda0003f04270 */
[----:B------:R-:W-:Y:S05]  /*0d20*/  @P0 BRA `(.L_x_19) ;  /* 0x00000000006c0947 */ /* 0x000fea0003800000 */
[----:B------:R-:W-:-:S13]  /*0d30*/  ISETP.GE.AND P0, PT, R13, 0x1, PT ;  /* 0x000000010d00780c */ /* 0x000fda0003f06270 */
[----:B------:R-:W-:Y:S05]  /*0d40*/  @P0 BRA `(.L_x_20) ;  /* 0x0000000000740947 */ /* 0x000fea0003800000 */
[----:B------:R-:W-:Y:S02]  /*0d50*/  ISETP.GE.AND P0, PT, R13, -0x18, PT ;  /* 0xffffffe80d00780c */ /* 0x000fe40003f06270 */
[----:B------:R-:W-:-:S11]  /*0d60*/  LOP3.LUT R4, R4, 0x80000000, RZ, 0xc0, !PT ;  /* 0x8000000004047812 */ /* 0x000fd600078ec0ff */
[----:B------:R-:W-:Y:S05]  /*0d70*/  @!P0 BRA `(.L_x_20) ;  /* 0x0000000000688947 */ /* 0x000fea0003800000 */
[CCC-:B------:R-:W-:Y:S01]  /*0d80*/  FFMA.RZ R5, R18.reuse, R16.reuse, R15.reuse ;  /* 0x0000001012057223 */ /* 0x1c0fe2000000c00f */
[CCC-:B------:R-:W-:Y:S01]  /*0d90*/  FFMA.RM R14, R18.reuse, R16.reuse, R15.reuse ;  /* 0x00000010120e7223 */ /* 0x1c0fe2000000400f */
[C---:B------:R-:W-:Y:S02]  /*0da0*/  ISETP.NE.AND P2, PT, R13.reuse, RZ, PT ;  /* 0x000000ff0d00720c */ /* 0x040fe40003f45270 */
[----:B------:R-:W-:Y:S02]  /*0db0*/  ISETP.NE.AND P1, PT, R13, RZ, PT ;  /* 0x000000ff0d00720c */ /* 0x000fe40003f25270 */
[----:B------:R-:W-:Y:S01]  /*0dc0*/  LOP3.LUT R9, R5, 0x7fffff, RZ, 0xc0, !PT ;  /* 0x007fffff05097812 */ /* 0x000fe200078ec0ff */
[----:B------:R-:W-:Y:S01]  /*0dd0*/  FFMA.RP R5, R18, R16, R15 ;  /* 0x0000001012057223 */ /* 0x000fe2000000800f */
[C---:B------:R-:W-:Y:S01]  /*0de0*/  VIADD R16, R13.reuse, 0x20 ;  /* 0x000000200d107836 */ /* 0x040fe20000000000 */
[----:B------:R-:W-:Y:S02]  /*0df0*/  IADD3 R13, PT, PT, -R13, RZ, RZ ;  /* 0x000000ff0d0d7210 */ /* 0x000fe40007ffe1ff */
[----:B------:R-:W-:-:S02]  /*0e00*/  LOP3.LUT R9, R9, 0x800000, RZ, 0xfc, !PT ;  /* 0x0080000009097812 */ /* 0x000fc400078efcff */
[----:B------:R-:W-:Y:S02]  /*0e10*/  FSETP.NEU.FTZ.AND P0, PT, R5, R14, PT ;  /* 0x0000000e0500720b */ /* 0x000fe40003f1d000 */
[----:B------:R-:W-:Y:S02]  /*0e20*/  SHF.L.U32 R16, R9, R16, RZ ;  /* 0x0000001009107219 */ /* 0x000fe400000006ff */
[----:B------:R-:W-:Y:S02]  /*0e30*/  SEL R14, R13, RZ, P2 ;  /* 0x000000ff0d0e7207 */ /* 0x000fe40001000000 */
[----:B------:R-:W-:Y:S02]  /*0e40*/  ISETP.NE.AND P1, PT, R16, RZ, P1 ;  /* 0x000000ff1000720c */ /* 0x000fe40000f25270 */
[----:B------:R-:W-:Y:S02]  /*0e50*/  SHF.R.U32.HI R14, RZ, R14, R9 ;  /* 0x0000000eff0e7219 */ /* 0x000fe40000011609 */
[----:B------:R-:W-:-:S02]  /*0e60*/  PLOP3.LUT P0, PT, P0, P1, PT, 0xf8, 0x8f ;  /* 0x00000000008f781c */ /* 0x000fc40000703f70 */
[----:B------:R-:W-:Y:S02]  /*0e70*/  SHF.R.U32.HI R16, RZ, 0x1, R14 ;  /* 0x00000001ff107819 */ /* 0x000fe4000001160e */
[----:B------:R-:W-:-:S04]  /*0e80*/  SEL R5, RZ, 0x1, !P0 ;  /* 0x00000001ff057807 */ /* 0x000fc80004000000 */
[----:B------:R-:W-:-:S04]  /*0e90*/  LOP3.LUT R5, R5, 0x1, R16, 0xf8, !PT ;  /* 0x0000000105057812 */ /* 0x000fc800078ef810 */
[----:B------:R-:W-:-:S05]  /*0ea0*/  LOP3.LUT R5, R5, R14, RZ, 0xc0, !PT ;  /* 0x0000000e05057212 */ /* 0x000fca00078ec0ff */
[----:B------:R-:W-:-:S05]  /*0eb0*/  IMAD.IADD R5, R16, 0x1, R5 ;  /* 0x0000000110057824 */ /* 0x000fca00078e0205 */
[----:B------:R-:W-:Y:S01]  /*0ec0*/  LOP3.LUT R4, R5, R4, RZ, 0xfc, !PT ;  /* 0x0000000405047212 */ /* 0x000fe200078efcff */
[----:B------:R-:W-:Y:S06]  /*0ed0*/  BRA `(.L_x_20) ;  /* 0x0000000000107947 */ /* 0x000fec0003800000 */
.L_x_19:
[----:B------:R-:W-:-:S04]  /*0ee0*/  LOP3.LUT R4, R4, 0x80000000, RZ, 0xc0, !PT ;  /* 0x8000000004047812 */ /* 0x000fc800078ec0ff */
[----:B------:R-:W-:Y:S01]  /*0ef0*/  LOP3.LUT R4, R4, 0x7f800000, RZ, 0xfc, !PT ;  /* 0x7f80000004047812 */ /* 0x000fe200078efcff */
[----:B------:R-:W-:Y:S06]  /*0f00*/  BRA `(.L_x_20) ;  /* 0x0000000000047947 */ /* 0x000fec0003800000 */
.L_x_18:
[----:B------:R-:W-:-:S07]  /*0f10*/  LEA R4, R14, R4, 0x17 ;  /* 0x000000040e047211 */ /* 0x000fce00078eb8ff */
.L_x_20:
[----:B------:R-:W-:Y:S05]  /*0f20*/  BSYNC.RECONVERGENT B2 ;  /* 0x0000000000027941 */ /* 0x000fea0003800200 */
.L_x_17:
[----:B------:R-:W-:Y:S05]  /*0f30*/  BRA `(.L_x_21) ;  /* 0x0000000000207947 */ /* 0x000fea0003800000 */
.L_x_16:
[----:B------:R-:W-:-:S04]  /*0f40*/  LOP3.LUT R4, R5, 0x80000000, R4, 0x48, !PT ;  /* 0x8000000005047812 */ /* 0x000fc800078e4804 */
[----:B------:R-:W-:Y:S01]  /*0f50*/  LOP3.LUT R4, R4, 0x7f800000, RZ, 0xfc, !PT ;  /* 0x7f80000004047812 */ /* 0x000fe200078efcff */
[----:B------:R-:W-:Y:S06]  /*0f60*/  BRA `(.L_x_21) ;  /* 0x0000000000147947 */ /* 0x000fec0003800000 */
.L_x_15:
[----:B------:R-:W-:Y:S01]  /*0f70*/  LOP3.LUT R4, R5, 0x80000000, R4, 0x48, !PT ;  /* 0x8000000005047812 */ /* 0x000fe200078e4804 */
[----:B------:R-:W-:Y:S06]  /*0f80*/  BRA `(.L_x_21) ;  /* 0x00000000000c7947 */ /* 0x000fec0003800000 */
.L_x_14:
[----:B------:R-:W0:Y:S01]  /*0f90*/  MUFU.RSQ R4, -QNAN ;  /* 0xffc0000000047908 */ /* 0x000e220000001400 */
[----:B------:R-:W-:Y:S05]  /*0fa0*/  BRA `(.L_x_21) ;  /* 0x0000000000047947 */ /* 0x000fea0003800000 */
.L_x_13:
[----:B------:R-:W-:-:S07]  /*0fb0*/  FADD.FTZ R4, R4, R5 ;  /* 0x0000000504047221 */ /* 0x000fce0000010000 */
.L_x_21:
[----:B------:R-:W-:Y:S05]  /*0fc0*/  BSYNC.RECONVERGENT B1 ;  /* 0x0000000000017941 */ /* 0x000fea0003800200 */
.L_x_11:
[----:B------:R-:W-:-:S04]  /*0fd0*/  HFMA2 R13, -RZ, RZ, 0, 0 ;  /* 0x00000000ff0d7431 */ /* 0x000fc800000001ff */
[----:B0-----:R-:W-:Y:S05]  /*0fe0*/  RET.REL.NODEC R12 `(_Z10mle_kernelPKfPfS0_PKbS1_j) ;  /* 0xfffffff00c047950 */ /* 0x001fea0003c3ffff */
.L_x_22:
[----:B------:R-:W-:-:S00]  /*0ff0*/  BRA `(.L_x_22) ;  /* 0xfffffffc00fc7947 */ /* 0x000fc0000383ffff */
[----:B------:R-:W-:-:S00]  /*1000*/  NOP ;  /* 0x0000000000007918 */ /* 0x000fc00000000000 */
[----:B------:R-:W-:-:S00]  /*1010*/  NOP ;  /* 0x0000000000007918 */ /* 0x000fc00000000000 */
[----:B------:R-:W-:-:S00]  /*1020*/  NOP ;  /* 0x0000000000007918 */ /* 0x000fc00000000000 */
[----:B------:R-:W-:-:S00]  /*1030*/  NOP ;  /* 0x0000000000007918 */ /* 0x000fc00000000000 */
[----:B------:R-:W-:-:S00]  /*1040*/  NOP ;  /* 0x0000000000007918 */ /* 0x000fc00000000000 */
[----:B------:R-:W-:-:S00]  /*1050*/  NOP ;  /* 0x0000000000007918 */ /* 0x000fc00000000000 */
[----:B------:R-:W-:-:S00]  /*1060*/  NOP ;  /* 0x0000000000007918 */ /* 0x000fc00000000000 */
[----:B------:R-:W-:-:S00]  /*1070*/  NOP ;  /* 0x0000000000007918 */ /* 0x000fc00000000000 */
.L_x_23:


//--------------------- .nv.shared.reserved.0     --------------------------
	.section	.nv.shared.reserved.0,"aw",@nobits
	.weak		__nv_reservedSMEM_offset_0_alias
	.size		__nv_reservedSMEM_offset_0_alias, 0, 64
	.other		__nv_reservedSMEM_offset_0_alias,@"STO_CUDA_RESERVED_SHARED STV_DEFAULT"
__nv_reservedSMEM_offset_0_alias:
	.zero		0
	.zero		64


//--------------------- .nv.constant0._Z10mle_kernelPKfPfS0_PKbS1_j --------------------------
	.section	.nv.constant0._Z10mle_kernelPKfPfS0_PKbS1_j,"a",@progbits
	.sectionflags	@""
	.align	4
.nv.constant0._Z10mle_kernelPKfPfS0_PKbS1_j:
	.zero		940


//--------------------- SYMBOLS --------------------------

	.type		.nv.reservedSmem.offset0,@object
	.size		.nv.reservedSmem.offset0,0x4
